//
// Generated by NVIDIA NVVM Compiler
//
// Compiler Build ID: CL-36424714
// Cuda compilation tools, release 13.0, V13.0.88
// Based on NVVM 20.0.0
//

.version 9.0
.target sm_100
.address_size 64

	// .globl	_Z8testCUDAv
.extern .func  (.param .b32 func_retval0) vprintf
(
	.param .b64 vprintf_param_0,
	.param .b64 vprintf_param_1
)
;
.global .align 1 .b8 $str[28] = {67, 85, 68, 65, 32, 105, 115, 32, 119, 111, 114, 107, 105, 110, 103, 33, 32, 84, 104, 114, 101, 97, 100, 32, 37, 100, 10};

.visible .entry _Z8testCUDAv()
{
	.local .align 8 .b8 	__local_depot0[8];
	.reg .b64 	%SP;
	.reg .b64 	%SPL;
	.reg .b32 	%r<4>;
	.reg .b64 	%rd<5>;

	mov.u64 	%SPL, __local_depot0;
	cvta.local.u64 	%SP, %SPL;
	add.u64 	%rd1, %SP, 0;
	add.u64 	%rd2, %SPL, 0;
	mov.u32 	%r1, %tid.x;
	st.local.u32 	[%rd2], %r1;
	mov.u64 	%rd3, $str;
	cvta.global.u64 	%rd4, %rd3;
	{ // callseq 0, 0
	.param .b64 param0;
	st.param.b64 	[param0], %rd4;
	.param .b64 param1;
	st.param.b64 	[param1], %rd1;
	.param .b32 retval0;
	call.uni (retval0), 
	vprintf, 
	(
	param0, 
	param1
	);
	ld.param.b32 	%r2, [retval0];
	} // callseq 0
	ret;

}


// ===== COMPILED SASS (sm_100) =====

	.target	sm_100

	.elftype	@"ET_EXEC"


//--------------------- .note.nv.tkinfo           --------------------------
	.section	.note.nv.tkinfo,"",@"SHT_NOTE"
	.sectionflags	@"SHF_NOTE_NV_TKINFO"
	.tkinfo
        /*0018*/ 	.word	0x00000002
        /*0030*/ 	.string	""
        /*0030*/ 	.string	"ptxas"
        /*0030*/ 	.string	"Cuda compilation tools, release 13.0, V13.0.88"
        /*0030*/ 	.string	"Build cuda_13.0.r13.0/compiler.36424714_0"
        /*0030*/ 	.string	"-arch sm_100 -m 64 "



//--------------------- .note.nv.cuinfo           --------------------------
	.section	.note.nv.cuinfo,"",@"SHT_NOTE"
	.sectionflags	@"SHF_NOTE_NV_CUINFO"
        /*0018*/ 	.short	0x0002
        /*001a*/ 	.short	0x0064
        /*001c*/ 	.short	0x0082
	.zero		2


//--------------------- .nv.info                  --------------------------
	.section	.nv.info,"",@"SHT_CUDA_INFO"
	.align	4


	//----- nvinfo : EIATTR_REGCOUNT
	.align		4
        /*0000*/ 	.byte	0x04, 0x2f
        /*0002*/ 	.short	(.L_2 - .L_1)
	.align		4
.L_1:
        /*0004*/ 	.word	index@(_Z8testCUDAv)
        /*0008*/ 	.word	0x00000018


	//----- nvinfo : EIATTR_FRAME_SIZE
	.align		4
.L_2:
        /*000c*/ 	.byte	0x04, 0x11
        /*000e*/ 	.short	(.L_4 - .L_3)
	.align		4
.L_3:
        /*0010*/ 	.word	index@(_Z8testCUDAv)
        /*0014*/ 	.word	0x00000008


	//----- nvinfo : EIATTR_MIN_STACK_SIZE
	.align		4
.L_4:
        /*0018*/ 	.byte	0x04, 0x12
        /*001a*/ 	.short	(.L_6 - .L_5)
	.align		4
.L_5:
        /*001c*/ 	.word	index@(_Z8testCUDAv)
        /*0020*/ 	.word	0x00000008
.L_6:


//--------------------- .nv.compat                --------------------------
	.section	.nv.compat,"",@"SHT_CUDA_COMPAT_INFO"
	.align	4
        /*0000*/ 	.byte	0x02, 0x09, 0x00, 0x00, 0x02, 0x02, 0x01, 0x00, 0x02, 0x05, 0x05, 0x00, 0x03, 0x07, 0x01, 0x01
        /*0010*/ 	.byte	0x02, 0x03, 0x00, 0x00, 0x02, 0x06, 0x01, 0x00, 0x04, 0x0b, 0x08, 0x00, 0x09, 0x00, 0x00, 0x00
        /*0020*/ 	.byte	0x00, 0x00, 0x00, 0x00


//--------------------- .nv.info._Z8testCUDAv     --------------------------
	.section	.nv.info._Z8testCUDAv,"",@"SHT_CUDA_INFO"
	.sectionflags	@""
	.align	4


	//----- nvinfo : EIATTR_CUDA_API_VERSION
	.align		4
        /*0000*/ 	.byte	0x04, 0x37
        /*0002*/ 	.short	(.L_8 - .L_7)
.L_7:
        /*0004*/ 	.word	0x00000082


	//----- nvinfo : EIATTR_SPARSE_MMA_MASK
	.align		4
.L_8:
        /*0008*/ 	.byte	0x03, 0x50
        /*000a*/ 	.short	0x0000


	//----- nvinfo : EIATTR_MAXREG_COUNT
	.align		4
        /*000c*/ 	.byte	0x03, 0x1b
        /*000e*/ 	.short	0x00ff


	//----- nvinfo : EIATTR_EXTERNS
	.align		4
        /*0010*/ 	.byte	0x04, 0x0f
        /*0012*/ 	.short	(.L_10 - .L_9)


	//   ....[0]....
	.align		4
.L_9:
        /*0014*/ 	.word	index@(vprintf)


	//----- nvinfo : EIATTR_MERCURY_ISA_VERSION
	.align		4
.L_10:
        /*0018*/ 	.byte	0x03, 0x5f
        /*001a*/ 	.short	0x0101


	//----- nvinfo : EIATTR_VRC_CTA_INIT_COUNT
	.align		4
        /*001c*/ 	.byte	0x02, 0x4a
	.zero		1
	.zero		1


	//----- nvinfo : EIATTR_SYSCALL_OFFSETS
	.align		4
        /*0020*/ 	.byte	0x04, 0x46
        /*0022*/ 	.short	(.L_12 - .L_11)


	//   ....[0]....
.L_11:
        /*0024*/ 	.word	0x000000e0


	//----- nvinfo : EIATTR_EXIT_INSTR_OFFSETS
	.align		4
.L_12:
        /*0028*/ 	.byte	0x04, 0x1c
        /*002a*/ 	.short	(.L_14 - .L_13)


	//   ....[0]....
.L_13:
        /*002c*/ 	.word	0x000000f0


	//----- nvinfo : EIATTR_SW_WAR
	.align		4
.L_14:
        /*0030*/ 	.byte	0x04, 0x36
        /*0032*/ 	.short	(.L_16 - .L_15)
.L_15:
        /*0034*/ 	.word	0x00000008
.L_16:


//--------------------- .nv.callgraph             --------------------------
	.section	.nv.callgraph,"",@"SHT_CUDA_CALLGRAPH"
	.align	4
	.sectionentsize	8
	.align		4
        /*0000*/ 	.word	0x00000000
	.align		4
        /*0004*/ 	.word	0xffffffff
	.align		4
        /*0008*/ 	.word	index@(_Z8testCUDAv)
	.align		4
        /*000c*/ 	.word	index@(vprintf)
	.align		4
        /*0010*/ 	.word	0x00000000
	.align		4
        /*0014*/ 	.word	0xfffffffe
	.align		4
        /*0018*/ 	.word	0x00000000
	.align		4
        /*001c*/ 	.word	0xfffffffd
	.align		4
        /*0020*/ 	.word	0x00000000
	.align		4
        /*0024*/ 	.word	0xfffffffc


//--------------------- .nv.constant4             --------------------------
	.section	.nv.constant4,"a",@progbits
	.align	8
	.align		8
.nv.constant4:
        /*0000*/ 	.dword	vprintf
	.align		8
        /*0008*/ 	.dword	$str


//--------------------- .text._Z8testCUDAv        --------------------------
	.section	.text._Z8testCUDAv,"ax",@progbits
	.align	128
        .global         _Z8testCUDAv
        .type           _Z8testCUDAv,@function
        .size           _Z8testCUDAv,(.L_x_2 - _Z8testCUDAv)
        .other          _Z8testCUDAv,@"STO_CUDA_ENTRY STV_DEFAULT"
_Z8testCUDAv:
.text._Z8testCUDAv:
[----:B------:R-:W0:Y:S01]  /*0000*/  LDC R1, c[0x0][0x37c] ;  /* 0x0000df00ff017b82 */ /* 0x000e220000000800 */
[----:B------:R-:W1:Y:S01]  /*0010*/  S2R R8, SR_TID.X ;  /* 0x0000000000087919 */ /* 0x000e620000002100 */
[----:B0-----:R-:W-:Y:S01]  /*0020*/  VIADD R1, R1, 0xfffffff8 ;  /* 0xfffffff801017836 */ /* 0x001fe20000000000 */
[----:B------:R-:W-:Y:S01]  /*0030*/  MOV R0, 0x0 ;  /* 0x0000000000007802 */ /* 0x000fe20000000f00 */
[----:B------:R-:W0:Y:S04]  /*0040*/  LDCU UR4, c[0x0][0x2f8] ;  /* 0x00005f00ff0477ac */ /* 0x000e280008000800 */
[----:B------:R2:W3:Y:S01]  /*0050*/  LDC.64 R2, c[0x4][R0] ;  /* 0x0100000000027b82 */ /* 0x0004e20000000a00 */
[----:B------:R-:W4:Y:S01]  /*0060*/  LDCU.64 UR6, c[0x4][0x8] ;  /* 0x01000100ff0677ac */ /* 0x000f220008000a00 */
[----:B------:R-:W5:Y:S01]  /*0070*/  LDCU UR5, c[0x0][0x2fc] ;  /* 0x00005f80ff0577ac */ /* 0x000f620008000800 */
[----:B0-----:R-:W-:Y:S01]  /*0080*/  IADD3 R6, P0, PT, R1, UR4, RZ ;  /* 0x0000000401067c10 */ /* 0x001fe2000ff1e0ff */
[----:B----4-:R-:W-:Y:S01]  /*0090*/  IMAD.U32 R4, RZ, RZ, UR6 ;  /* 0x00000006ff047e24 */ /* 0x010fe2000f8e00ff */
[----:B------:R-:W-:-:S03]  /*00a0*/  MOV R5, UR7 ;  /* 0x0000000700057c02 */ /* 0x000fc60008000f00 */
[----:B-----5:R-:W-:Y:S01]  /*00b0*/  IMAD.X R7, RZ, RZ, UR5, P0 ;  /* 0x00000005ff077e24 */ /* 0x020fe200080e06ff */
[----:B-1----:R2:W-:Y:S07]  /*00c0*/  STL [R1], R8 ;  /* 0x0000000801007387 */ /* 0x0025ee0000100800 */
[----:B------:R-:W-:-:S07]  /*00d0*/  LEPC R20, `(.L_x_0) ;  /* 0x000000001014794e */ /* 0x000fce0000000000 */
[----:B--23--:R-:W-:Y:S05]  /*00e0*/  CALL.ABS.NOINC R2 ;  /* 0x0000000002007343 */ /* 0x00cfea0003c00000 */
.L_x_0:
[----:B------:R-:W-:Y:S05]  /*00f0*/  EXIT ;  /* 0x000000000000794d */ /* 0x000fea0003800000 */
.L_x_1:
[----:B------:R-:W-:-:S00]  /*0100*/  BRA `(.L_x_1) ;  /* 0xfffffffc00fc7947 */ /* 0x000fc0000383ffff */
[----:B------:R-:W-:-:S00]  /*0110*/  NOP ;  /* 0x0000000000007918 */ /* 0x000fc00000000000 */
        /* <DEDUP_REMOVED lines=14> */
.L_x_2:


//--------------------- .nv.global.init           --------------------------
	.section	.nv.global.init,"aw",@progbits
.nv.global.init:
	.type		$str,@object
	.size		$str,(.L_0 - $str)
$str:
        /*0000*/ 	.byte	0x43, 0x55, 0x44, 0x41, 0x20, 0x69, 0x73, 0x20, 0x77, 0x6f, 0x72, 0x6b, 0x69, 0x6e, 0x67, 0x21
        /*0010*/ 	.byte	0x20, 0x54, 0x68, 0x72, 0x65, 0x61, 0x64, 0x20, 0x25, 0x64, 0x0a, 0x00
.L_0:


//--------------------- .nv.shared.reserved.0     --------------------------
	.section	.nv.shared.reserved.0,"aw",@nobits
	.weak		__nv_reservedSMEM_offset_0_alias
	.size		__nv_reservedSMEM_offset_0_alias, 0, 64
	.other		__nv_reservedSMEM_offset_0_alias,@"STO_CUDA_RESERVED_SHARED STV_DEFAULT"
__nv_reservedSMEM_offset_0_alias:
	.zero		0
	.zero		64


//--------------------- .nv.constant0._Z8testCUDAv --------------------------
	.section	.nv.constant0._Z8testCUDAv,"a",@progbits
	.sectionflags	@""
	.align	4
.nv.constant0._Z8testCUDAv:
	.zero		896


//--------------------- SYMBOLS --------------------------

	.type		.nv.reservedSmem.offset0,@object
	.size		.nv.reservedSmem.offset0,0x4
	.type		vprintf,@function
